//
// Generated by NVIDIA NVVM Compiler
//
// Compiler Build ID: CL-36424714
// Cuda compilation tools, release 13.0, V13.0.88
// Based on NVVM 20.0.0
//

.version 9.0
.target sm_100
.address_size 64

	// .globl	_Z14reluActivationPKfPfi

.visible .entry _Z14reluActivationPKfPfi(
	.param .u64 .ptr .align 1 _Z14reluActivationPKfPfi_param_0,
	.param .u64 .ptr .align 1 _Z14reluActivationPKfPfi_param_1,
	.param .u32 _Z14reluActivationPKfPfi_param_2
)
{
	.reg .pred 	%p<2>;
	.reg .b32 	%r<6>;
	.reg .b32 	%f<3>;
	.reg .b64 	%rd<8>;

	ld.param.u64 	%rd1, [_Z14reluActivationPKfPfi_param_0];
	ld.param.u64 	%rd2, [_Z14reluActivationPKfPfi_param_1];
	ld.param.u32 	%r2, [_Z14reluActivationPKfPfi_param_2];
	mov.u32 	%r3, %ctaid.x;
	mov.u32 	%r4, %ntid.x;
	mov.u32 	%r5, %tid.x;
	mad.lo.s32 	%r1, %r3, %r4, %r5;
	setp.ge.s32 	%p1, %r1, %r2;
	@%p1 bra 	$L__BB0_2;
	cvta.to.global.u64 	%rd3, %rd1;
	cvta.to.global.u64 	%rd4, %rd2;
	mul.wide.s32 	%rd5, %r1, 4;
	add.s64 	%rd6, %rd3, %rd5;
	ld.global.f32 	%f1, [%rd6];
	max.f32 	%f2, %f1, 0f00000000;
	add.s64 	%rd7, %rd4, %rd5;
	st.global.f32 	[%rd7], %f2;
$L__BB0_2:
	ret;

}


// ===== COMPILED SASS (sm_100) =====

	.target	sm_100

	.elftype	@"ET_EXEC"


//--------------------- .note.nv.tkinfo           --------------------------
	.section	.note.nv.tkinfo,"",@"SHT_NOTE"
	.sectionflags	@"SHF_NOTE_NV_TKINFO"
	.tkinfo
        /*0018*/ 	.word	0x00000002
        /*0030*/ 	.string	""
        /*0030*/ 	.string	"ptxas"
        /*0030*/ 	.string	"Cuda compilation tools, release 13.0, V13.0.88"
        /*0030*/ 	.string	"Build cuda_13.0.r13.0/compiler.36424714_0"
        /*0030*/ 	.string	"-arch sm_100 -m 64 "



//--------------------- .note.nv.cuinfo           --------------------------
	.section	.note.nv.cuinfo,"",@"SHT_NOTE"
	.sectionflags	@"SHF_NOTE_NV_CUINFO"
        /*0018*/ 	.short	0x0002
        /*001a*/ 	.short	0x0064
        /*001c*/ 	.short	0x0082
	.zero		2


//--------------------- .nv.info                  --------------------------
	.section	.nv.info,"",@"SHT_CUDA_INFO"
	.align	4


	//----- nvinfo : EIATTR_REGCOUNT
	.align		4
        /*0000*/ 	.byte	0x04, 0x2f
        /*0002*/ 	.short	(.L_1 - .L_0)
	.align		4
.L_0:
        /*0004*/ 	.word	index@(_Z14reluActivationPKfPfi)
        /*0008*/ 	.word	0x0000000a


	//----- nvinfo : EIATTR_FRAME_SIZE
	.align		4
.L_1:
        /*000c*/ 	.byte	0x04, 0x11
        /*000e*/ 	.short	(.L_3 - .L_2)
	.align		4
.L_2:
        /*0010*/ 	.word	index@(_Z14reluActivationPKfPfi)
        /*0014*/ 	.word	0x00000000


	//----- nvinfo : EIATTR_MIN_STACK_SIZE
	.align		4
.L_3:
        /*0018*/ 	.byte	0x04, 0x12
        /*001a*/ 	.short	(.L_5 - .L_4)
	.align		4
.L_4:
        /*001c*/ 	.word	index@(_Z14reluActivationPKfPfi)
        /*0020*/ 	.word	0x00000000
.L_5:


//--------------------- .nv.compat                --------------------------
	.section	.nv.compat,"",@"SHT_CUDA_COMPAT_INFO"
	.align	4
        /*0000*/ 	.byte	0x02, 0x09, 0x00, 0x00, 0x02, 0x02, 0x01, 0x00, 0x02, 0x05, 0x05, 0x00, 0x03, 0x07, 0x01, 0x01
        /*0010*/ 	.byte	0x02, 0x03, 0x00, 0x00, 0x02, 0x06, 0x01, 0x00, 0x04, 0x0b, 0x08, 0x00, 0x09, 0x00, 0x00, 0x00
        /*0020*/ 	.byte	0x00, 0x00, 0x00, 0x00


//--------------------- .nv.info._Z14reluActivationPKfPfi --------------------------
	.section	.nv.info._Z14reluActivationPKfPfi,"",@"SHT_CUDA_INFO"
	.sectionflags	@""
	.align	4


	//----- nvinfo : EIATTR_CUDA_API_VERSION
	.align		4
        /*0000*/ 	.byte	0x04, 0x37
        /*0002*/ 	.short	(.L_7 - .L_6)
.L_6:
        /*0004*/ 	.word	0x00000082


	//----- nvinfo : EIATTR_KPARAM_INFO
	.align		4
.L_7:
        /*0008*/ 	.byte	0x04, 0x17
        /*000a*/ 	.short	(.L_9 - .L_8)
.L_8:
        /*000c*/ 	.word	0x00000000
        /*0010*/ 	.short	0x0002
        /*0012*/ 	.short	0x0010
        /*0014*/ 	.byte	0x00, 0xf0, 0x11, 0x00


	//----- nvinfo : EIATTR_KPARAM_INFO
	.align		4
.L_9:
        /*0018*/ 	.byte	0x04, 0x17
        /*001a*/ 	.short	(.L_11 - .L_10)
.L_10:
        /*001c*/ 	.word	0x00000000
        /*0020*/ 	.short	0x0001
        /*0022*/ 	.short	0x0008
        /*0024*/ 	.byte	0x00, 0xf5, 0x21, 0x00


	//----- nvinfo : EIATTR_KPARAM_INFO
	.align		4
.L_11:
        /*0028*/ 	.byte	0x04, 0x17
        /*002a*/ 	.short	(.L_13 - .L_12)
.L_12:
        /*002c*/ 	.word	0x00000000
        /*0030*/ 	.short	0x0000
        /*0032*/ 	.short	0x0000
        /*0034*/ 	.byte	0x00, 0xf5, 0x21, 0x00


	//----- nvinfo : EIATTR_SPARSE_MMA_MASK
	.align		4
.L_13:
        /*0038*/ 	.byte	0x03, 0x50
        /*003a*/ 	.short	0x0000


	//----- nvinfo : EIATTR_MAXREG_COUNT
	.align		4
        /*003c*/ 	.byte	0x03, 0x1b
        /*003e*/ 	.short	0x00ff


	//----- nvinfo : EIATTR_MERCURY_ISA_VERSION
	.align		4
        /*0040*/ 	.byte	0x03, 0x5f
        /*0042*/ 	.short	0x0101


	//----- nvinfo : EIATTR_VRC_CTA_INIT_COUNT
	.align		4
        /*0044*/ 	.byte	0x02, 0x4a
	.zero		1
	.zero		1


	//----- nvinfo : EIATTR_EXIT_INSTR_OFFSETS
	.align		4
        /*0048*/ 	.byte	0x04, 0x1c
        /*004a*/ 	.short	(.L_15 - .L_14)


	//   ....[0]....
.L_14:
        /*004c*/ 	.word	0x00000070


	//   ....[1]....
        /*0050*/ 	.word	0x00000100


	//----- nvinfo : EIATTR_CBANK_PARAM_SIZE
	.align		4
.L_15:
        /*0054*/ 	.byte	0x03, 0x19
        /*0056*/ 	.short	0x0014


	//----- nvinfo : EIATTR_PARAM_CBANK
	.align		4
        /*0058*/ 	.byte	0x04, 0x0a
        /*005a*/ 	.short	(.L_17 - .L_16)
	.align		4
.L_16:
        /*005c*/ 	.word	index@(.nv.constant0._Z14reluActivationPKfPfi)
        /*0060*/ 	.short	0x0380
        /*0062*/ 	.short	0x0014


	//----- nvinfo : EIATTR_SW_WAR
	.align		4
.L_17:
        /*0064*/ 	.byte	0x04, 0x36
        /*0066*/ 	.short	(.L_19 - .L_18)
.L_18:
        /*0068*/ 	.word	0x00000008
.L_19:


//--------------------- .nv.callgraph             --------------------------
	.section	.nv.callgraph,"",@"SHT_CUDA_CALLGRAPH"
	.align	4
	.sectionentsize	8
	.align		4
        /*0000*/ 	.word	0x00000000
	.align		4
        /*0004*/ 	.word	0xffffffff
	.align		4
        /*0008*/ 	.word	0x00000000
	.align		4
        /*000c*/ 	.word	0xfffffffe
	.align		4
        /*0010*/ 	.word	0x00000000
	.align		4
        /*0014*/ 	.word	0xfffffffd
	.align		4
        /*0018*/ 	.word	0x00000000
	.align		4
        /*001c*/ 	.word	0xfffffffc


//--------------------- .text._Z14reluActivationPKfPfi --------------------------
	.section	.text._Z14reluActivationPKfPfi,"ax",@progbits
	.align	128
        .global         _Z14reluActivationPKfPfi
        .type           _Z14reluActivationPKfPfi,@function
        .size           _Z14reluActivationPKfPfi,(.L_x_1 - _Z14reluActivationPKfPfi)
        .other          _Z14reluActivationPKfPfi,@"STO_CUDA_ENTRY STV_DEFAULT"
_Z14reluActivationPKfPfi:
.text._Z14reluActivationPKfPfi:
[----:B------:R-:W-:Y:S01]  /*0000*/  LDC R1, c[0x0][0x37c] ;  /* 0x0000df00ff017b82 */ /* 0x000fe20000000800 */
[----:B------:R-:W0:Y:S07]  /*0010*/  S2R R0, SR_TID.X ;  /* 0x0000000000007919 */ /* 0x000e2e0000002100 */
[----:B------:R-:W0:Y:S01]  /*0020*/  S2UR UR4, SR_CTAID.X ;  /* 0x00000000000479c3 */ /* 0x000e220000002500 */
[----:B------:R-:W1:Y:S07]  /*0030*/  LDCU UR5, c[0x0][0x390] ;  /* 0x00007200ff0577ac */ /* 0x000e6e0008000800 */
[----:B------:R-:W0:Y:S02]  /*0040*/  LDC R7, c[0x0][0x360] ;  /* 0x0000d800ff077b82 */ /* 0x000e240000000800 */
[----:B0-----:R-:W-:-:S05]  /*0050*/  IMAD R7, R7, UR4, R0 ;  /* 0x0000000407077c24 */ /* 0x001fca000f8e0200 */
[----:B-1----:R-:W-:-:S13]  /*0060*/  ISETP.GE.AND P0, PT, R7, UR5, PT ;  /* 0x0000000507007c0c */ /* 0x002fda000bf06270 */
[----:B------:R-:W-:Y:S05]  /*0070*/  @P0 EXIT ;  /* 0x000000000000094d */ /* 0x000fea0003800000 */
[----:B------:R-:W0:Y:S01]  /*0080*/  LDC.64 R2, c[0x0][0x380] ;  /* 0x0000e000ff027b82 */ /* 0x000e220000000a00 */
[----:B------:R-:W1:Y:S07]  /*0090*/  LDCU.64 UR4, c[0x0][0x358] ;  /* 0x00006b00ff0477ac */ /* 0x000e6e0008000a00 */
[----:B------:R-:W2:Y:S01]  /*00a0*/  LDC.64 R4, c[0x0][0x388] ;  /* 0x0000e200ff047b82 */ /* 0x000ea20000000a00 */
[----:B0-----:R-:W-:-:S06]  /*00b0*/  IMAD.WIDE R2, R7, 0x4, R2 ;  /* 0x0000000407027825 */ /* 0x001fcc00078e0202 */
[----:B-1----:R-:W3:Y:S01]  /*00c0*/  LDG.E R2, desc[UR4][R2.64] ;  /* 0x0000000402027981 */ /* 0x002ee2000c1e1900 */
[----:B--2---:R-:W-:Y:S01]  /*00d0*/  IMAD.WIDE R4, R7, 0x4, R4 ;  /* 0x0000000407047825 */ /* 0x004fe200078e0204 */
[----:B---3--:R-:W-:-:S05]  /*00e0*/  FMNMX R7, RZ, R2, !PT ;  /* 0x00000002ff077209 */ /* 0x008fca0007800000 */
[----:B------:R-:W-:Y:S01]  /*00f0*/  STG.E desc[UR4][R4.64], R7 ;  /* 0x0000000704007986 */ /* 0x000fe2000c101904 */
[----:B------:R-:W-:Y:S05]  /*0100*/  EXIT ;  /* 0x000000000000794d */ /* 0x000fea0003800000 */
.L_x_0:
[----:B------:R-:W-:-:S00]  /*0110*/  BRA `(.L_x_0) ;  /* 0xfffffffc00fc7947 */ /* 0x000fc0000383ffff */
[----:B------:R-:W-:-:S00]  /*0120*/  NOP ;  /* 0x0000000000007918 */ /* 0x000fc00000000000 */
        /* <DEDUP_REMOVED lines=13> */
.L_x_1:


//--------------------- .nv.shared.reserved.0     --------------------------
	.section	.nv.shared.reserved.0,"aw",@nobits
	.weak		__nv_reservedSMEM_offset_0_alias
	.size		__nv_reservedSMEM_offset_0_alias, 0, 64
	.other		__nv_reservedSMEM_offset_0_alias,@"STO_CUDA_RESERVED_SHARED STV_DEFAULT"
__nv_reservedSMEM_offset_0_alias:
	.zero		0
	.zero		64


//--------------------- .nv.constant0._Z14reluActivationPKfPfi --------------------------
	.section	.nv.constant0._Z14reluActivationPKfPfi,"a",@progbits
	.sectionflags	@""
	.align	4
.nv.constant0._Z14reluActivationPKfPfi:
	.zero		916


//--------------------- SYMBOLS --------------------------

	.type		.nv.reservedSmem.offset0,@object
	.size		.nv.reservedSmem.offset0,0x4
